//
// Generated by NVIDIA NVVM Compiler
//
// Compiler Build ID: CL-36424714
// Cuda compilation tools, release 13.0, V13.0.88
// Based on NVVM 20.0.0
//

.version 9.0
.target sm_100
.address_size 64

	// .globl	_Z11mandel_iteriPiii

.visible .entry _Z11mandel_iteriPiii(
	.param .u32 _Z11mandel_iteriPiii_param_0,
	.param .u64 .ptr .align 1 _Z11mandel_iteriPiii_param_1,
	.param .u32 _Z11mandel_iteriPiii_param_2,
	.param .u32 _Z11mandel_iteriPiii_param_3
)
{
	.reg .pred 	%p<5>;
	.reg .b32 	%r<18>;
	.reg .b32 	%f<25>;
	.reg .b64 	%rd<5>;
	.reg .b64 	%fd<3>;

	ld.param.u32 	%r5, [_Z11mandel_iteriPiii_param_0];
	ld.param.u64 	%rd1, [_Z11mandel_iteriPiii_param_1];
	ld.param.u32 	%r7, [_Z11mandel_iteriPiii_param_2];
	ld.param.u32 	%r8, [_Z11mandel_iteriPiii_param_3];
	mov.u32 	%r9, %ctaid.x;
	mov.u32 	%r10, %ntid.x;
	mov.u32 	%r11, %tid.x;
	mad.lo.s32 	%r1, %r9, %r10, %r11;
	div.u32 	%r12, %r1, %r7;
	mul.lo.s32 	%r13, %r12, %r7;
	sub.s32 	%r14, %r1, %r13;
	cvt.rn.f32.s32 	%f11, %r14;
	cvt.rn.f32.s32 	%f12, %r7;
	div.rn.f32 	%f13, %f11, %f12;
	cvt.f64.f32 	%fd1, %f13;
	fma.rn.f64 	%fd2, %fd1, 0d400C000000000000, 0dC004000000000000;
	cvt.rn.f32.f64 	%f1, %fd2;
	cvt.rn.f32.s32 	%f14, %r12;
	cvt.rn.f32.s32 	%f15, %r8;
	div.rn.f32 	%f16, %f14, %f15;
	fma.rn.f32 	%f2, %f16, 0f40000000, 0fBF800000;
	setp.lt.s32 	%p1, %r5, 1;
	mov.b32 	%r17, 0;
	@%p1 bra 	$L__BB0_3;
	mov.b32 	%r17, 0;
	mov.f32 	%f21, 0f00000000;
	mov.f32 	%f22, %f21;
	mov.f32 	%f23, %f21;
	mov.f32 	%f24, %f21;
$L__BB0_2:
	sub.f32 	%f18, %f22, %f21;
	add.f32 	%f7, %f18, %f1;
	add.f32 	%f19, %f24, %f24;
	fma.rn.f32 	%f23, %f19, %f23, %f2;
	add.s32 	%r17, %r17, 1;
	mul.f32 	%f22, %f7, %f7;
	mul.f32 	%f21, %f23, %f23;
	add.f32 	%f20, %f22, %f21;
	setp.le.f32 	%p2, %f20, 0f40800000;
	setp.lt.s32 	%p3, %r17, %r5;
	and.pred  	%p4, %p2, %p3;
	mov.f32 	%f24, %f7;
	@%p4 bra 	$L__BB0_2;
$L__BB0_3:
	cvta.to.global.u64 	%rd2, %rd1;
	mul.wide.s32 	%rd3, %r1, 4;
	add.s64 	%rd4, %rd2, %rd3;
	st.global.u32 	[%rd4], %r17;
	ret;

}


// ===== COMPILED SASS (sm_100) =====

	.target	sm_100

	.elftype	@"ET_EXEC"


//--------------------- .note.nv.tkinfo           --------------------------
	.section	.note.nv.tkinfo,"",@"SHT_NOTE"
	.sectionflags	@"SHF_NOTE_NV_TKINFO"
	.tkinfo
        /*0018*/ 	.word	0x00000002
        /*0030*/ 	.string	""
        /*0030*/ 	.string	"ptxas"
        /*0030*/ 	.string	"Cuda compilation tools, release 13.0, V13.0.88"
        /*0030*/ 	.string	"Build cuda_13.0.r13.0/compiler.36424714_0"
        /*0030*/ 	.string	"-arch sm_100 -m 64 "



//--------------------- .note.nv.cuinfo           --------------------------
	.section	.note.nv.cuinfo,"",@"SHT_NOTE"
	.sectionflags	@"SHF_NOTE_NV_CUINFO"
        /*0018*/ 	.short	0x0002
        /*001a*/ 	.short	0x0064
        /*001c*/ 	.short	0x0082
	.zero		2


//--------------------- .nv.info                  --------------------------
	.section	.nv.info,"",@"SHT_CUDA_INFO"
	.align	4


	//----- nvinfo : EIATTR_REGCOUNT
	.align		4
        /*0000*/ 	.byte	0x04, 0x2f
        /*0002*/ 	.short	(.L_1 - .L_0)
	.align		4
.L_0:
        /*0004*/ 	.word	index@(_Z11mandel_iteriPiii)
        /*0008*/ 	.word	0x00000011


	//----- nvinfo : EIATTR_FRAME_SIZE
	.align		4
.L_1:
        /*000c*/ 	.byte	0x04, 0x11
        /*000e*/ 	.short	(.L_3 - .L_2)
	.align		4
.L_2:
        /*0010*/ 	.word	index@($__internal_0_$__cuda_sm3x_div_rn_noftz_f32_slowpath)
        /*0014*/ 	.word	0x00000000


	//----- nvinfo : EIATTR_FRAME_SIZE
	.align		4
.L_3:
        /*0018*/ 	.byte	0x04, 0x11
        /*001a*/ 	.short	(.L_5 - .L_4)
	.align		4
.L_4:
        /*001c*/ 	.word	index@(_Z11mandel_iteriPiii)
        /*0020*/ 	.word	0x00000000


	//----- nvinfo : EIATTR_MIN_STACK_SIZE
	.align		4
.L_5:
        /*0024*/ 	.byte	0x04, 0x12
        /*0026*/ 	.short	(.L_7 - .L_6)
	.align		4
.L_6:
        /*0028*/ 	.word	index@(_Z11mandel_iteriPiii)
        /*002c*/ 	.word	0x00000000
.L_7:


//--------------------- .nv.compat                --------------------------
	.section	.nv.compat,"",@"SHT_CUDA_COMPAT_INFO"
	.align	4
        /*0000*/ 	.byte	0x02, 0x09, 0x00, 0x00, 0x02, 0x02, 0x01, 0x00, 0x02, 0x05, 0x05, 0x00, 0x03, 0x07, 0x01, 0x01
        /*0010*/ 	.byte	0x02, 0x03, 0x00, 0x00, 0x02, 0x06, 0x01, 0x00, 0x04, 0x0b, 0x08, 0x00, 0x01, 0x00, 0x00, 0x00
        /*0020*/ 	.byte	0x00, 0x00, 0x00, 0x00


//--------------------- .nv.info._Z11mandel_iteriPiii --------------------------
	.section	.nv.info._Z11mandel_iteriPiii,"",@"SHT_CUDA_INFO"
	.sectionflags	@""
	.align	4


	//----- nvinfo : EIATTR_CUDA_API_VERSION
	.align		4
        /*0000*/ 	.byte	0x04, 0x37
        /*0002*/ 	.short	(.L_9 - .L_8)
.L_8:
        /*0004*/ 	.word	0x00000082


	//----- nvinfo : EIATTR_KPARAM_INFO
	.align		4
.L_9:
        /*0008*/ 	.byte	0x04, 0x17
        /*000a*/ 	.short	(.L_11 - .L_10)
.L_10:
        /*000c*/ 	.word	0x00000000
        /*0010*/ 	.short	0x0003
        /*0012*/ 	.short	0x0014
        /*0014*/ 	.byte	0x00, 0xf0, 0x11, 0x00


	//----- nvinfo : EIATTR_KPARAM_INFO
	.align		4
.L_11:
        /*0018*/ 	.byte	0x04, 0x17
        /*001a*/ 	.short	(.L_13 - .L_12)
.L_12:
        /*001c*/ 	.word	0x00000000
        /*0020*/ 	.short	0x0002
        /*0022*/ 	.short	0x0010
        /*0024*/ 	.byte	0x00, 0xf0, 0x11, 0x00


	//----- nvinfo : EIATTR_KPARAM_INFO
	.align		4
.L_13:
        /*0028*/ 	.byte	0x04, 0x17
        /*002a*/ 	.short	(.L_15 - .L_14)
.L_14:
        /*002c*/ 	.word	0x00000000
        /*0030*/ 	.short	0x0001
        /*0032*/ 	.short	0x0008
        /*0034*/ 	.byte	0x00, 0xf5, 0x21, 0x00


	//----- nvinfo : EIATTR_KPARAM_INFO
	.align		4
.L_15:
        /*0038*/ 	.byte	0x04, 0x17
        /*003a*/ 	.short	(.L_17 - .L_16)
.L_16:
        /*003c*/ 	.word	0x00000000
        /*0040*/ 	.short	0x0000
        /*0042*/ 	.short	0x0000
        /*0044*/ 	.byte	0x00, 0xf0, 0x11, 0x00


	//----- nvinfo : EIATTR_SPARSE_MMA_MASK
	.align		4
.L_17:
        /*0048*/ 	.byte	0x03, 0x50
        /*004a*/ 	.short	0x0000


	//----- nvinfo : EIATTR_MAXREG_COUNT
	.align		4
        /*004c*/ 	.byte	0x03, 0x1b
        /*004e*/ 	.short	0x00ff


	//----- nvinfo : EIATTR_MERCURY_ISA_VERSION
	.align		4
        /*0050*/ 	.byte	0x03, 0x5f
        /*0052*/ 	.short	0x0101


	//----- nvinfo : EIATTR_VRC_CTA_INIT_COUNT
	.align		4
        /*0054*/ 	.byte	0x02, 0x4a
	.zero		1
	.zero		1


	//----- nvinfo : EIATTR_EXIT_INSTR_OFFSETS
	.align		4
        /*0058*/ 	.byte	0x04, 0x1c
        /*005a*/ 	.short	(.L_19 - .L_18)


	//   ....[0]....
.L_18:
        /*005c*/ 	.word	0x00000590


	//----- nvinfo : EIATTR_CRS_STACK_SIZE
	.align		4
.L_19:
        /*0060*/ 	.byte	0x04, 0x1e
        /*0062*/ 	.short	(.L_21 - .L_20)
.L_20:
        /*0064*/ 	.word	0x00000000


	//----- nvinfo : EIATTR_CBANK_PARAM_SIZE
	.align		4
.L_21:
        /*0068*/ 	.byte	0x03, 0x19
        /*006a*/ 	.short	0x0018


	//----- nvinfo : EIATTR_PARAM_CBANK
	.align		4
        /*006c*/ 	.byte	0x04, 0x0a
        /*006e*/ 	.short	(.L_23 - .L_22)
	.align		4
.L_22:
        /*0070*/ 	.word	index@(.nv.constant0._Z11mandel_iteriPiii)
        /*0074*/ 	.short	0x0380
        /*0076*/ 	.short	0x0018


	//----- nvinfo : EIATTR_SW_WAR
	.align		4
.L_23:
        /*0078*/ 	.byte	0x04, 0x36
        /*007a*/ 	.short	(.L_25 - .L_24)
.L_24:
        /*007c*/ 	.word	0x00000008
.L_25:


//--------------------- .nv.callgraph             --------------------------
	.section	.nv.callgraph,"",@"SHT_CUDA_CALLGRAPH"
	.align	4
	.sectionentsize	8
	.align		4
        /*0000*/ 	.word	0x00000000
	.align		4
        /*0004*/ 	.word	0xffffffff
	.align		4
        /*0008*/ 	.word	0x00000000
	.align		4
        /*000c*/ 	.word	0xfffffffe
	.align		4
        /*0010*/ 	.word	0x00000000
	.align		4
        /*0014*/ 	.word	0xfffffffd
	.align		4
        /*0018*/ 	.word	0x00000000
	.align		4
        /*001c*/ 	.word	0xfffffffc


//--------------------- .text._Z11mandel_iteriPiii --------------------------
	.section	.text._Z11mandel_iteriPiii,"ax",@progbits
	.align	128
        .global         _Z11mandel_iteriPiii
        .type           _Z11mandel_iteriPiii,@function
        .size           _Z11mandel_iteriPiii,(.L_x_18 - _Z11mandel_iteriPiii)
        .other          _Z11mandel_iteriPiii,@"STO_CUDA_ENTRY STV_DEFAULT"
_Z11mandel_iteriPiii:
.text._Z11mandel_iteriPiii:
[----:B------:R-:W-:Y:S01]  /*0000*/  LDC R1, c[0x0][0x37c] ;  /* 0x0000df00ff017b82 */ /* 0x000fe20000000800 */
[----:B------:R-:W0:Y:S01]  /*0010*/  LDCU UR5, c[0x0][0x390] ;  /* 0x00007200ff0577ac */ /* 0x000e220008000800 */
[----:B------:R-:W1:Y:S06]  /*0020*/  S2R R7, SR_TID.X ;  /* 0x0000000000077919 */ /* 0x000e6c0000002100 */
[----:B------:R-:W1:Y:S01]  /*0030*/  S2UR UR4, SR_CTAID.X ;  /* 0x00000000000479c3 */ /* 0x000e620000002500 */
[----:B------:R-:W-:Y:S01]  /*0040*/  IMAD.MOV.U32 R2, RZ, RZ, RZ ;  /* 0x000000ffff027224 */ /* 0x000fe200078e00ff */
[----:B------:R-:W-:Y:S06]  /*0050*/  BSSY.RECONVERGENT B0, `(.L_x_0) ;  /* 0x0000023000007945 */ /* 0x000fec0003800200 */
[----:B------:R-:W1:Y:S01]  /*0060*/  LDC R4, c[0x0][0x360] ;  /* 0x0000d800ff047b82 */ /* 0x000e620000000800 */
[----:B0-----:R-:W0:Y:S01]  /*0070*/  I2F.U32.RP R0, UR5 ;  /* 0x0000000500007d06 */ /* 0x001e220008209000 */
[----:B------:R-:W-:-:S07]  /*0080*/  ISETP.NE.U32.AND P2, PT, RZ, UR5, PT ;  /* 0x00000005ff007c0c */ /* 0x000fce000bf45070 */
[----:B0-----:R-:W0:Y:S02]  /*0090*/  MUFU.RCP R0, R0 ;  /* 0x0000000000007308 */ /* 0x001e240000001000 */
[----:B0-----:R-:W-:-:S06]  /*00a0*/  VIADD R3, R0, 0xffffffe ;  /* 0x0ffffffe00037836 */ /* 0x001fcc0000000000 */
[----:B------:R-:W0:Y:S02]  /*00b0*/  F2I.FTZ.U32.TRUNC.NTZ R3, R3 ;  /* 0x0000000300037305 */ /* 0x000e24000021f000 */
[----:B0-----:R-:W-:-:S04]  /*00c0*/  IMAD.MOV R5, RZ, RZ, -R3 ;  /* 0x000000ffff057224 */ /* 0x001fc800078e0a03 */
[----:B------:R-:W-:-:S04]  /*00d0*/  IMAD R5, R5, UR5, RZ ;  /* 0x0000000505057c24 */ /* 0x000fc8000f8e02ff */
[----:B------:R-:W-:Y:S01]  /*00e0*/  IMAD.HI.U32 R5, R3, R5, R2 ;  /* 0x0000000503057227 */ /* 0x000fe200078e0002 */
[----:B------:R-:W-:-:S03]  /*00f0*/  I2FP.F32.S32 R3, UR5 ;  /* 0x0000000500037c45 */ /* 0x000fc60008201400 */
[----:B-1----:R-:W-:Y:S02]  /*0100*/  IMAD R2, R4, UR4, R7 ;  /* 0x0000000404027c24 */ /* 0x002fe4000f8e0207 */
[----:B------:R-:W0:Y:S02]  /*0110*/  MUFU.RCP R4, R3 ;  /* 0x0000000300047308 */ /* 0x000e240000001000 */
[----:B------:R-:W-:-:S04]  /*0120*/  IMAD.HI.U32 R5, R5, R2, RZ ;  /* 0x0000000205057227 */ /* 0x000fc800078e00ff */
[----:B------:R-:W-:-:S04]  /*0130*/  IMAD.MOV R7, RZ, RZ, -R5 ;  /* 0x000000ffff077224 */ /* 0x000fc800078e0a05 */
[----:B------:R-:W-:-:S05]  /*0140*/  IMAD R0, R7, UR5, R2 ;  /* 0x0000000507007c24 */ /* 0x000fca000f8e0202 */
[----:B------:R-:W-:-:S13]  /*0150*/  ISETP.GE.U32.AND P0, PT, R0, UR5, PT ;  /* 0x0000000500007c0c */ /* 0x000fda000bf06070 */
[----:B------:R-:W-:Y:S01]  /*0160*/  @P0 IADD3 R0, PT, PT, R0, -UR5, RZ ;  /* 0x8000000500000c10 */ /* 0x000fe2000fffe0ff */
[----:B------:R-:W-:-:S03]  /*0170*/  @P0 VIADD R5, R5, 0x1 ;  /* 0x0000000105050836 */ /* 0x000fc60000000000 */
[----:B------:R-:W-:-:S13]  /*0180*/  ISETP.GE.U32.AND P1, PT, R0, UR5, PT ;  /* 0x0000000500007c0c */ /* 0x000fda000bf26070 */
[----:B------:R-:W-:Y:S01]  /*0190*/  @P1 VIADD R5, R5, 0x1 ;  /* 0x0000000105051836 */ /* 0x000fe20000000000 */
[----:B------:R-:W-:-:S05]  /*01a0*/  @!P2 LOP3.LUT R5, RZ, UR5, RZ, 0x33, !PT ;  /* 0x00000005ff05ac12 */ /* 0x000fca000f8e33ff */
[----:B------:R-:W-:-:S04]  /*01b0*/  IMAD.MOV R7, RZ, RZ, -R5 ;  /* 0x000000ffff077224 */ /* 0x000fc800078e0a05 */
[----:B------:R-:W-:Y:S02]  /*01c0*/  IMAD R0, R7, UR5, R2 ;  /* 0x0000000507007c24 */ /* 0x000fe4000f8e0202 */
[----:B0-----:R-:W-:-:S03]  /*01d0*/  FFMA R7, -R3, R4, 1 ;  /* 0x3f80000003077423 */ /* 0x001fc60000000104 */
[----:B------:R-:W-:Y:S01]  /*01e0*/  I2FP.F32.S32 R0, R0 ;  /* 0x0000000000007245 */ /* 0x000fe20000201400 */
[----:B------:R-:W-:-:S03]  /*01f0*/  FFMA R7, R4, R7, R4 ;  /* 0x0000000704077223 */ /* 0x000fc60000000004 */
[----:B------:R-:W0:Y:S01]  /*0200*/  FCHK P0, R0, R3 ;  /* 0x0000000300007302 */ /* 0x000e220000000000 */
[----:B------:R-:W-:-:S04]  /*0210*/  FFMA R4, R0, R7, RZ ;  /* 0x0000000700047223 */ /* 0x000fc800000000ff */
[----:B------:R-:W-:-:S04]  /*0220*/  FFMA R6, -R3, R4, R0 ;  /* 0x0000000403067223 */ /* 0x000fc80000000100 */
[----:B------:R-:W-:Y:S01]  /*0230*/  FFMA R10, R7, R6, R4 ;  /* 0x00000006070a7223 */ /* 0x000fe20000000004 */
[----:B0-----:R-:W-:Y:S06]  /*0240*/  @!P0 BRA `(.L_x_1) ;  /* 0x00000000000c8947 */ /* 0x001fec0003800000 */
[----:B------:R-:W-:-:S07]  /*0250*/  MOV R6, 0x270 ;  /* 0x0000027000067802 */ /* 0x000fce0000000f00 */
[----:B------:R-:W-:Y:S05]  /*0260*/  CALL.REL.NOINC `($__internal_0_$__cuda_sm3x_div_rn_noftz_f32_slowpath) ;  /* 0x0000000000cc7944 */ /* 0x000fea0003c00000 */
[----:B------:R-:W-:-:S07]  /*0270*/  MOV R10, R0 ;  /* 0x00000000000a7202 */ /* 0x000fce0000000f00 */
.L_x_1:
[----:B------:R-:W-:Y:S05]  /*0280*/  BSYNC.RECONVERGENT B0 ;  /* 0x0000000000007941 */ /* 0x000fea0003800200 */
.L_x_0:
[----:B------:R-:W0:Y:S01]  /*0290*/  LDCU UR4, c[0x0][0x394] ;  /* 0x00007280ff0477ac */ /* 0x000e220008000800 */
[----:B------:R-:W1:Y:S01]  /*02a0*/  F2F.F64.F32 R6, R10 ;  /* 0x0000000a00067310 */ /* 0x000e620000201800 */
[----:B------:R-:W-:Y:S01]  /*02b0*/  IMAD.MOV.U32 R8, RZ, RZ, 0x0 ;  /* 0x00000000ff087424 */ /* 0x000fe200078e00ff */
[----:B------:R-:W-:Y:S01]  /*02c0*/  I2FP.F32.S32 R0, R5 ;  /* 0x0000000500007245 */ /* 0x000fe20000201400 */
[----:B------:R-:W-:Y:S01]  /*02d0*/  IMAD.MOV.U32 R9, RZ, RZ, 0x400c0000 ;  /* 0x400c0000ff097424 */ /* 0x000fe200078e00ff */
[----:B------:R-:W-:Y:S05]  /*02e0*/  BSSY.RECONVERGENT B0, `(.L_x_2) ;  /* 0x000000f000007945 */ /* 0x000fea0003800200 */
[----:B-1----:R-:W-:Y:S01]  /*02f0*/  DFMA R6, R6, R8, -2.5 ;  /* 0xc00400000606742b */ /* 0x002fe20000000008 */
[----:B0-----:R-:W-:-:S04]  /*0300*/  I2FP.F32.S32 R3, UR4 ;  /* 0x0000000400037c45 */ /* 0x001fc80008201400 */
[----:B------:R-:W0:Y:S08]  /*0310*/  MUFU.RCP R12, R3 ;  /* 0x00000003000c7308 */ /* 0x000e300000001000 */
[----:B------:R-:W1:Y:S08]  /*0320*/  FCHK P0, R0, R3 ;  /* 0x0000000300007302 */ /* 0x000e700000000000 */
[----:B------:R2:W3:Y:S01]  /*0330*/  F2F.F32.F64 R4, R6 ;  /* 0x0000000600047310 */ /* 0x0004e20000301000 */
[----:B0-----:R-:W-:-:S04]  /*0340*/  FFMA R9, -R3, R12, 1 ;  /* 0x3f80000003097423 */ /* 0x001fc8000000010c */
[----:B------:R-:W-:-:S04]  /*0350*/  FFMA R9, R12, R9, R12 ;  /* 0x000000090c097223 */ /* 0x000fc8000000000c */
[----:B------:R-:W-:-:S04]  /*0360*/  FFMA R8, R0, R9, RZ ;  /* 0x0000000900087223 */ /* 0x000fc800000000ff */
[----:B------:R-:W-:-:S04]  /*0370*/  FFMA R5, -R3, R8, R0 ;  /* 0x0000000803057223 */ /* 0x000fc80000000100 */
[----:B------:R-:W-:Y:S01]  /*0380*/  FFMA R5, R9, R5, R8 ;  /* 0x0000000509057223 */ /* 0x000fe20000000008 */
[----:B-123--:R-:W-:Y:S06]  /*0390*/  @!P0 BRA `(.L_x_3) ;  /* 0x00000000000c8947 */ /* 0x00efec0003800000 */
[----:B------:R-:W-:-:S07]  /*03a0*/  MOV R6, 0x3c0 ;  /* 0x000003c000067802 */ /* 0x000fce0000000f00 */
[----:B------:R-:W-:Y:S05]  /*03b0*/  CALL.REL.NOINC `($__internal_0_$__cuda_sm3x_div_rn_noftz_f32_slowpath) ;  /* 0x0000000000787944 */ /* 0x000fea0003c00000 */
[----:B------:R-:W-:-:S07]  /*03c0*/  IMAD.MOV.U32 R5, RZ, RZ, R0 ;  /* 0x000000ffff057224 */ /* 0x000fce00078e0000 */
.L_x_3:
[----:B------:R-:W-:Y:S05]  /*03d0*/  BSYNC.RECONVERGENT B0 ;  /* 0x0000000000007941 */ /* 0x000fea0003800200 */
.L_x_2:
[----:B------:R-:W0:Y:S01]  /*03e0*/  LDCU UR6, c[0x0][0x380] ;  /* 0x00007000ff0677ac */ /* 0x000e220008000800 */
[----:B------:R-:W1:Y:S01]  /*03f0*/  LDC.64 R6, c[0x0][0x388] ;  /* 0x0000e200ff067b82 */ /* 0x000e620000000a00 */
[----:B------:R-:W-:Y:S01]  /*0400*/  MOV R0, 0x40000000 ;  /* 0x4000000000007802 */ /* 0x000fe20000000f00 */
[----:B------:R-:W2:Y:S04]  /*0410*/  LDCU.64 UR4, c[0x0][0x358] ;  /* 0x00006b00ff0477ac */ /* 0x000ea80008000a00 */
[----:B------:R-:W-:Y:S01]  /*0420*/  FFMA R10, R5, R0, -1 ;  /* 0xbf800000050a7423 */ /* 0x000fe20000000000 */
[----:B------:R-:W-:Y:S01]  /*0430*/  IMAD.MOV.U32 R5, RZ, RZ, RZ ;  /* 0x000000ffff057224 */ /* 0x000fe200078e00ff */
[----:B0-----:R-:W-:Y:S01]  /*0440*/  UISETP.GE.AND UP0, UPT, UR6, 0x1, UPT ;  /* 0x000000010600788c */ /* 0x001fe2000bf06270 */
[----:B-1----:R-:W-:-:S08]  /*0450*/  IMAD.WIDE R2, R2, 0x4, R6 ;  /* 0x0000000402027825 */ /* 0x002fd000078e0206 */
[----:B--2---:R-:W-:Y:S05]  /*0460*/  BRA.U !UP0, `(.L_x_4) ;  /* 0x0000000108447547 */ /* 0x004fea000b800000 */
[----:B------:R-:W-:Y:S01]  /*0470*/  HFMA2 R8, -RZ, RZ, 0, 0 ;  /* 0x00000000ff087431 */ /* 0x000fe200000001ff */
[----:B------:R-:W-:Y:S01]  /*0480*/  BSSY.RECONVERGENT B0, `(.L_x_4) ;  /* 0x000000f000007945 */ /* 0x000fe20003800200 */
[----:B------:R-:W-:Y:S01]  /*0490*/  IMAD.MOV.U32 R5, RZ, RZ, RZ ;  /* 0x000000ffff057224 */ /* 0x000fe200078e00ff */
[----:B------:R-:W-:Y:S01]  /*04a0*/  CS2R R6, SRZ ;  /* 0x0000000000067805 */ /* 0x000fe2000001ff00 */
[----:B------:R-:W-:-:S07]  /*04b0*/  IMAD.MOV.U32 R0, RZ, RZ, RZ ;  /* 0x000000ffff007224 */ /* 0x000fce00078e00ff */
.L_x_5:
[----:B------:R-:W-:Y:S01]  /*04c0*/  FADD R7, R7, -R0 ;  /* 0x8000000007077221 */ /* 0x000fe20000000000 */
[----:B------:R-:W-:Y:S01]  /*04d0*/  FADD R9, R8, R8 ;  /* 0x0000000808097221 */ /* 0x000fe20000000000 */
[----:B------:R-:W-:Y:S02]  /*04e0*/  VIADD R5, R5, 0x1 ;  /* 0x0000000105057836 */ /* 0x000fe40000000000 */
[----:B------:R-:W-:Y:S01]  /*04f0*/  FADD R8, R4, R7 ;  /* 0x0000000704087221 */ /* 0x000fe20000000000 */
[----:B------:R-:W-:Y:S02]  /*0500*/  FFMA R6, R9, R6, R10 ;  /* 0x0000000609067223 */ /* 0x000fe4000000000a */
[----:B------:R-:W-:Y:S01]  /*0510*/  ISETP.GE.AND P0, PT, R5, UR6, PT ;  /* 0x0000000605007c0c */ /* 0x000fe2000bf06270 */
[----:B------:R-:W-:Y:S01]  /*0520*/  FMUL R7, R8, R8 ;  /* 0x0000000808077220 */ /* 0x000fe20000400000 */
[----:B------:R-:W-:-:S04]  /*0530*/  FMUL R0, R6, R6 ;  /* 0x0000000606007220 */ /* 0x000fc80000400000 */
[----:B------:R-:W-:-:S05]  /*0540*/  FADD R9, R7, R0 ;  /* 0x0000000007097221 */ /* 0x000fca0000000000 */
[----:B------:R-:W-:-:S13]  /*0550*/  FSETP.LE.AND P1, PT, R9, 4, PT ;  /* 0x408000000900780b */ /* 0x000fda0003f23000 */
[----:B------:R-:W-:Y:S05]  /*0560*/  @!P0 BRA P1, `(.L_x_5) ;  /* 0xfffffffc00d48947 */ /* 0x000fea000083ffff */
[----:B------:R-:W-:Y:S05]  /*0570*/  BSYNC.RECONVERGENT B0 ;  /* 0x0000000000007941 */ /* 0x000fea0003800200 */
.L_x_4:
[----:B------:R-:W-:Y:S01]  /*0580*/  STG.E desc[UR4][R2.64], R5 ;  /* 0x0000000502007986 */ /* 0x000fe2000c101904 */
[----:B------:R-:W-:Y:S05]  /*0590*/  EXIT ;  /* 0x000000000000794d */ /* 0x000fea0003800000 */
        .weak           $__internal_0_$__cuda_sm3x_div_rn_noftz_f32_slowpath
        .type           $__internal_0_$__cuda_sm3x_div_rn_noftz_f32_slowpath,@function
        .size           $__internal_0_$__cuda_sm3x_div_rn_noftz_f32_slowpath,(.L_x_18 - $__internal_0_$__cuda_sm3x_div_rn_noftz_f32_slowpath)
$__internal_0_$__cuda_sm3x_div_rn_noftz_f32_slowpath:
[----:B------:R-:W-:Y:S01]  /*05a0*/  SHF.R.U32.HI R8, RZ, 0x17, R3 ;  /* 0x00000017ff087819 */ /* 0x000fe20000011603 */
[----:B------:R-:W-:Y:S01]  /*05b0*/  BSSY.RECONVERGENT B1, `(.L_x_6) ;  /* 0x0000062000017945 */ /* 0x000fe20003800200 */
[----:B------:R-:W-:Y:S02]  /*05c0*/  SHF.R.U32.HI R7, RZ, 0x17, R0 ;  /* 0x00000017ff077819 */ /* 0x000fe40000011600 */
[----:B------:R-:W-:Y:S02]  /*05d0*/  LOP3.LUT R12, R8, 0xff, RZ, 0xc0, !PT ;  /* 0x000000ff080c7812 */ /* 0x000fe400078ec0ff */
[----:B------:R-:W-:-:S03]  /*05e0*/  LOP3.LUT R10, R7, 0xff, RZ, 0xc0, !PT ;  /* 0x000000ff070a7812 */ /* 0x000fc600078ec0ff */
[----:B------:R-:W-:Y:S02]  /*05f0*/  VIADD R9, R12, 0xffffffff ;  /* 0xffffffff0c097836 */ /* 0x000fe40000000000 */
[----:B------:R-:W-:-:S03]  /*0600*/  VIADD R8, R10, 0xffffffff ;  /* 0xffffffff0a087836 */ /* 0x000fc60000000000 */
[----:B------:R-:W-:-:S04]  /*0610*/  ISETP.GT.U32.AND P0, PT, R9, 0xfd, PT ;  /* 0x000000fd0900780c */ /* 0x000fc80003f04070 */
[----:B------:R-:W-:-:S13]  /*0620*/  ISETP.GT.U32.OR P0, PT, R8, 0xfd, P0 ;  /* 0x000000fd0800780c */ /* 0x000fda0000704470 */
[----:B------:R-:W-:Y:S01]  /*0630*/  @!P0 MOV R7, RZ ;  /* 0x000000ff00078202 */ /* 0x000fe20000000f00 */
[----:B------:R-:W-:Y:S06]  /*0640*/  @!P0 BRA `(.L_x_7) ;  /* 0x00000000005c8947 */ /* 0x000fec0003800000 */
[----:B------:R-:W-:Y:S02]  /*0650*/  FSETP.GTU.FTZ.AND P0, PT, |R0|, +INF , PT ;  /* 0x7f8000000000780b */ /* 0x000fe40003f1c200 */
[----:B------:R-:W-:-:S04]  /*0660*/  FSETP.GTU.FTZ.AND P1, PT, |R3|, +INF , PT ;  /* 0x7f8000000300780b */ /* 0x000fc80003f3c200 */
[----:B------:R-:W-:-:S13]  /*0670*/  PLOP3.LUT P0, PT, P0, P1, PT, 0xf8, 0x8f ;  /* 0x00000000008f781c */ /* 0x000fda0000703f70 */
[----:B------:R-:W-:Y:S05]  /*0680*/  @P0 BRA `(.L_x_8) ;  /* 0x00000004004c0947 */ /* 0x000fea0003800000 */
[----:B------:R-:W-:-:S13]  /*0690*/  LOP3.LUT P0, RZ, R3, 0x7fffffff, R0, 0xc8, !PT ;  /* 0x7fffffff03ff7812 */ /* 0x000fda000780c800 */
[----:B------:R-:W-:Y:S05]  /*06a0*/  @!P0 BRA `(.L_x_9) ;  /* 0x00000004003c8947 */ /* 0x000fea0003800000 */
[C---:B------:R-:W-:Y:S02]  /*06b0*/  FSETP.NEU.FTZ.AND P2, PT, |R0|.reuse, +INF , PT ;  /* 0x7f8000000000780b */ /* 0x040fe40003f5d200 */
[----:B------:R-:W-:Y:S02]  /*06c0*/  FSETP.NEU.FTZ.AND P1, PT, |R3|, +INF , PT ;  /* 0x7f8000000300780b */ /* 0x000fe40003f3d200 */
[----:B------:R-:W-:-:S11]  /*06d0*/  FSETP.NEU.FTZ.AND P0, PT, |R0|, +INF , PT ;  /* 0x7f8000000000780b */ /* 0x000fd60003f1d200 */
[----:B------:R-:W-:Y:S05]  /*06e0*/  @!P1 BRA !P2, `(.L_x_9) ;  /* 0x00000004002c9947 */ /* 0x000fea0005000000 */
[----:B------:R-:W-:-:S04]  /*06f0*/  LOP3.LUT P2, RZ, R0, 0x7fffffff, RZ, 0xc0, !PT ;  /* 0x7fffffff00ff7812 */ /* 0x000fc8000784c0ff */
[----:B------:R-:W-:-:S13]  /*0700*/  PLOP3.LUT P1, PT, P1, P2, PT, 0x2f, 0xf2 ;  /* 0x0000000000f2781c */ /* 0x000fda0000f24577 */
[----:B------:R-:W-:Y:S05]  /*0710*/  @P1 BRA `(.L_x_10) ;  /* 0x0000000400181947 */ /* 0x000fea0003800000 */
[----:B------:R-:W-:-:S04]  /*0720*/  LOP3.LUT P1, RZ, R3, 0x7fffffff, RZ, 0xc0, !PT ;  /* 0x7fffffff03ff7812 */ /* 0x000fc8000782c0ff */
[----:B------:R-:W-:-:S13]  /*0730*/  PLOP3.LUT P0, PT, P0, P1, PT, 0x2f, 0xf2 ;  /* 0x0000000000f2781c */ /* 0x000fda0000702577 */
[----:B------:R-:W-:Y:S05]  /*0740*/  @P0 BRA `(.L_x_11) ;  /* 0x0000000400000947 */ /* 0x000fea0003800000 */
[----:B------:R-:W-:Y:S02]  /*0750*/  ISETP.GE.AND P0, PT, R8, RZ, PT ;  /* 0x000000ff0800720c */ /* 0x000fe40003f06270 */
[----:B------:R-:W-:-:S11]  /*0760*/  ISETP.GE.AND P1, PT, R9, RZ, PT ;  /* 0x000000ff0900720c */ /* 0x000fd60003f26270 */
[----:B------:R-:W-:Y:S02]  /*0770*/  @P0 IMAD.MOV.U32 R7, RZ, RZ, RZ ;  /* 0x000000ffff070224 */ /* 0x000fe400078e00ff */
[----:B------:R-:W-:Y:S01]  /*0780*/  @!P0 FFMA R0, R0, 1.84467440737095516160e+19, RZ ;  /* 0x5f80000000008823 */ /* 0x000fe200000000ff */
[----:B------:R-:W-:Y:S02]  /*0790*/  @!P0 IMAD.MOV.U32 R7, RZ, RZ, -0x40 ;  /* 0xffffffc0ff078424 */ /* 0x000fe400078e00ff */
[----:B------:R-:W-:Y:S02]  /*07a0*/  @!P1 FFMA R3, R3, 1.84467440737095516160e+19, RZ ;  /* 0x5f80000003039823 */ /* 0x000fe400000000ff */
[----:B------:R-:W-:-:S07]  /*07b0*/  @!P1 VIADD R7, R7, 0x40 ;  /* 0x0000004007079836 */ /* 0x000fce0000000000 */
.L_x_7:
[----:B------:R-:W-:Y:S01]  /*07c0*/  LEA R8, R12, 0xc0800000, 0x17 ;  /* 0xc08000000c087811 */ /* 0x000fe200078eb8ff */
[----:B------:R-:W-:Y:S03]  /*07d0*/  BSSY.RECONVERGENT B2, `(.L_x_12) ;  /* 0x0000036000027945 */ /* 0x000fe60003800200 */
[----:B------:R-:W-:Y:S01]  /*07e0*/  IADD3 R8, PT, PT, -R8, R3, RZ ;  /* 0x0000000308087210 */ /* 0x000fe20007ffe1ff */
[----:B------:R-:W-:-:S03]  /*07f0*/  VIADD R3, R10, 0xffffff81 ;  /* 0xffffff810a037836 */ /* 0x000fc60000000000 */
[----:B------:R0:W1:Y:S01]  /*0800*/  MUFU.RCP R9, R8 ;  /* 0x0000000800097308 */ /* 0x0000620000001000 */
[----:B------:R-:W-:Y:S01]  /*0810*/  FADD.FTZ R11, -R8, -RZ ;  /* 0x800000ff080b7221 */ /* 0x000fe20000010100 */
[C---:B------:R-:W-:Y:S01]  /*0820*/  IMAD R0, R3.reuse, -0x800000, R0 ;  /* 0xff80000003007824 */ /* 0x040fe200078e0200 */
[----:B0-----:R-:W-:-:S05]  /*0830*/  IADD3 R8, PT, PT, R3, 0x7f, -R12 ;  /* 0x0000007f03087810 */ /* 0x001fca0007ffe80c */
[----:B------:R-:W-:Y:S02]  /*0840*/  IMAD.IADD R8, R8, 0x1, R7 ;  /* 0x0000000108087824 */ /* 0x000fe400078e0207 */
[----:B-1----:R-:W-:-:S04]  /*0850*/  FFMA R10, R9, R11, 1 ;  /* 0x3f800000090a7423 */ /* 0x002fc8000000000b */
[----:B------:R-:W-:-:S04]  /*0860*/  FFMA R14, R9, R10, R9 ;  /* 0x0000000a090e7223 */ /* 0x000fc80000000009 */
[----:B------:R-:W-:-:S04]  /*0870*/  FFMA R9, R0, R14, RZ ;  /* 0x0000000e00097223 */ /* 0x000fc800000000ff */
[----:B------:R-:W-:-:S04]  /*0880*/  FFMA R10, R11, R9, R0 ;  /* 0x000000090b0a7223 */ /* 0x000fc80000000000 */
[----:B------:R-:W-:-:S04]  /*0890*/  FFMA R9, R14, R10, R9 ;  /* 0x0000000a0e097223 */ /* 0x000fc80000000009 */
[----:B------:R-:W-:-:S04]  /*08a0*/  FFMA R10, R11, R9, R0 ;  /* 0x000000090b0a7223 */ /* 0x000fc80000000000 */
[----:B------:R-:W-:-:S05]  /*08b0*/  FFMA R0, R14, R10, R9 ;  /* 0x0000000a0e007223 */ /* 0x000fca0000000009 */
[----:B------:R-:W-:-:S04]  /*08c0*/  SHF.R.U32.HI R3, RZ, 0x17, R0 ;  /* 0x00000017ff037819 */ /* 0x000fc80000011600 */
[----:B------:R-:W-:-:S05]  /*08d0*/  LOP3.LUT R3, R3, 0xff, RZ, 0xc0, !PT ;  /* 0x000000ff03037812 */ /* 0x000fca00078ec0ff */
[----:B------:R-:W-:-:S05]  /*08e0*/  IMAD.IADD R11, R3, 0x1, R8 ;  /* 0x00000001030b7824 */ /* 0x000fca00078e0208 */
[----:B------:R-:W-:-:S04]  /*08f0*/  IADD3 R3, PT, PT, R11, -0x1, RZ ;  /* 0xffffffff0b037810 */ /* 0x000fc80007ffe0ff */
[----:B------:R-:W-:-:S13]  /*0900*/  ISETP.GE.U32.AND P0, PT, R3, 0xfe, PT ;  /* 0x000000fe0300780c */ /* 0x000fda0003f06070 */
[----:B------:R-:W-:Y:S05]  /*0910*/  @!P0 BRA `(.L_x_13) ;  /* 0x0000000000808947 */ /* 0x000fea0003800000 */
[----:B------:R-:W-:-:S13]  /*0920*/  ISETP.GT.AND P0, PT, R11, 0xfe, PT ;  /* 0x000000fe0b00780c */ /* 0x000fda0003f04270 */
[----:B------:R-:W-:Y:S05]  /*0930*/  @P0 BRA `(.L_x_14) ;  /* 0x00000000006c0947 */ /* 0x000fea0003800000 */
[----:B------:R-:W-:-:S13]  /*0940*/  ISETP.GE.AND P0, PT, R11, 0x1, PT ;  /* 0x000000010b00780c */ /* 0x000fda0003f06270 */
[----:B------:R-:W-:Y:S05]  /*0950*/  @P0 BRA `(.L_x_15) ;  /* 0x0000000000740947 */ /* 0x000fea0003800000 */
[----:B------:R-:W-:Y:S02]  /*0960*/  ISETP.GE.AND P0, PT, R11, -0x18, PT ;  /* 0xffffffe80b00780c */ /* 0x000fe40003f06270 */
[----:B------:R-:W-:-:S11]  /*0970*/  LOP3.LUT R0, R0, 0x80000000, RZ, 0xc0, !PT ;  /* 0x8000000000007812 */ /* 0x000fd600078ec0ff */
[----:B------:R-:W-:Y:S05]  /*0980*/  @!P0 BRA `(.L_x_15) ;  /* 0x0000000000688947 */ /* 0x000fea0003800000 */
[CCC-:B------:R-:W-:Y:S01]  /*0990*/  FFMA.RZ R3, R14.reuse, R10.reuse, R9.reuse ;  /* 0x0000000a0e037223 */ /* 0x1c0fe2000000c009 */
[CCC-:B------:R-:W-:Y:S01]  /*09a0*/  FFMA.RM R8, R14.reuse, R10.reuse, R9.reuse ;  /* 0x0000000a0e087223 */ /* 0x1c0fe20000004009 */
[C---:B------:R-:W-:Y:S02]  /*09b0*/  ISETP.NE.AND P2, PT, R11.reuse, RZ, PT ;  /* 0x000000ff0b00720c */ /* 0x040fe40003f45270 */
[----:B------:R-:W-:Y:S02]  /*09c0*/  ISETP.NE.AND P1, PT, R11, RZ, PT ;  /* 0x000000ff0b00720c */ /* 0x000fe40003f25270 */
[----:B------:R-:W-:Y:S01]  /*09d0*/  LOP3.LUT R7, R3, 0x7fffff, RZ, 0xc0, !PT ;  /* 0x007fffff03077812 */ /* 0x000fe200078ec0ff */
[----:B------:R-:W-:Y:S01]  /*09e0*/  FFMA.RP R3, R14, R10, R9 ;  /* 0x0000000a0e037223 */ /* 0x000fe20000008009 */
[----:B------:R-:W-:Y:S02]  /*09f0*/  VIADD R10, R11, 0x20 ;  /* 0x000000200b0a7836 */ /* 0x000fe40000000000 */
[----:B------:R-:W-:Y:S01]  /*0a00*/  LOP3.LUT R7, R7, 0x800000, RZ, 0xfc, !PT ;  /* 0x0080000007077812 */ /* 0x000fe200078efcff */
[----:B------:R-:W-:Y:S01]  /*0a10*/  IMAD.MOV R9, RZ, RZ, -R11 ;  /* 0x000000ffff097224 */ /* 0x000fe200078e0a0b */
[----:B------:R-:W-:-:S02]  /*0a20*/  FSETP.NEU.FTZ.AND P0, PT, R3, R8, PT ;  /* 0x000000080300720b */ /* 0x000fc40003f1d000 */
[----:B------:R-:W-:Y:S02]  /*0a30*/  SHF.L.U32 R10, R7, R10, RZ ;  /* 0x0000000a070a7219 */ /* 0x000fe400000006ff */
[----:B------:R-:W-:Y:S02]  /*0a40*/  SEL R8, R9, RZ, P2 ;  /* 0x000000ff09087207 */ /* 0x000fe40001000000 */
[----:B------:R-:W-:Y:S02]  /*0a50*/  ISETP.NE.AND P1, PT, R10, RZ, P1 ;  /* 0x000000ff0a00720c */ /* 0x000fe40000f25270 */
[----:B------:R-:W-:Y:S02]  /*0a60*/  SHF.R.U32.HI R8, RZ, R8, R7 ;  /* 0x00000008ff087219 */ /* 0x000fe40000011607 */
[----:B------:R-:W-:Y:S02]  /*0a70*/  PLOP3.LUT P0, PT, P0, P1, PT, 0xf8, 0x8f ;  /* 0x00000000008f781c */ /* 0x000fe40000703f70 */
[----:B------:R-:W-:-:S02]  /*0a80*/  SHF.R.U32.HI R10, RZ, 0x1, R8 ;  /* 0x00000001ff0a7819 */ /* 0x000fc40000011608 */
[----:B------:R-:W-:-:S04]  /*0a90*/  SEL R3, RZ, 0x1, !P0 ;  /* 0x00000001ff037807 */ /* 0x000fc80004000000 */
[----:B------:R-:W-:-:S04]  /*0aa0*/  LOP3.LUT R3, R3, 0x1, R10, 0xf8, !PT ;  /* 0x0000000103037812 */ /* 0x000fc800078ef80a */
[----:B------:R-:W-:-:S05]  /*0ab0*/  LOP3.LUT R3, R3, R8, RZ, 0xc0, !PT ;  /* 0x0000000803037212 */ /* 0x000fca00078ec0ff */
[----:B------:R-:W-:-:S05]  /*0ac0*/  IMAD.IADD R3, R10, 0x1, R3 ;  /* 0x000000010a037824 */ /* 0x000fca00078e0203 */
[----:B------:R-:W-:Y:S01]  /*0ad0*/  LOP3.LUT R0, R3, R0, RZ, 0xfc, !PT ;  /* 0x0000000003007212 */ /* 0x000fe200078efcff */
[----:B------:R-:W-:Y:S06]  /*0ae0*/  BRA `(.L_x_15) ;  /* 0x0000000000107947 */ /* 0x000fec0003800000 */
.L_x_14:
[----:B------:R-:W-:-:S04]  /*0af0*/  LOP3.LUT R0, R0, 0x80000000, RZ, 0xc0, !PT ;  /* 0x8000000000007812 */ /* 0x000fc800078ec0ff */
[----:B------:R-:W-:Y:S01]  /*0b00*/  LOP3.LUT R0, R0, 0x7f800000, RZ, 0xfc, !PT ;  /* 0x7f80000000007812 */ /* 0x000fe200078efcff */
[----:B------:R-:W-:Y:S06]  /*0b10*/  BRA `(.L_x_15) ;  /* 0x0000000000047947 */ /* 0x000fec0003800000 */
.L_x_13:
[----:B------:R-:W-:-:S07]  /*0b20*/  LEA R0, R8, R0, 0x17 ;  /* 0x0000000008007211 */ /* 0x000fce00078eb8ff */
.L_x_15:
[----:B------:R-:W-:Y:S05]  /*0b30*/  BSYNC.RECONVERGENT B2 ;  /* 0x0000000000027941 */ /* 0x000fea0003800200 */
.L_x_12:
[----:B------:R-:W-:Y:S05]  /*0b40*/  BRA `(.L_x_16) ;  /* 0x0000000000207947 */ /* 0x000fea0003800000 */
.L_x_11:
[----:B------:R-:W-:-:S04]  /*0b50*/  LOP3.LUT R0, R3, 0x80000000, R0, 0x48, !PT ;  /* 0x8000000003007812 */ /* 0x000fc800078e4800 */
[----:B------:R-:W-:Y:S01]  /*0b60*/  LOP3.LUT R0, R0, 0x7f800000, RZ, 0xfc, !PT ;  /* 0x7f80000000007812 */ /* 0x000fe200078efcff */
[----:B------:R-:W-:Y:S06]  /*0b70*/  BRA `(.L_x_16) ;  /* 0x0000000000147947 */ /* 0x000fec0003800000 */
.L_x_10:
[----:B------:R-:W-:Y:S01]  /*0b80*/  LOP3.LUT R0, R3, 0x80000000, R0, 0x48, !PT ;  /* 0x8000000003007812 */ /* 0x000fe200078e4800 */
[----:B------:R-:W-:Y:S06]  /*0b90*/  BRA `(.L_x_16) ;  /* 0x00000000000c7947 */ /* 0x000fec0003800000 */
.L_x_9:
[----:B------:R-:W0:Y:S01]  /*0ba0*/  MUFU.RSQ R0, -QNAN ;  /* 0xffc0000000007908 */ /* 0x000e220000001400 */
[----:B------:R-:W-:Y:S05]  /*0bb0*/  BRA `(.L_x_16) ;  /* 0x0000000000047947 */ /* 0x000fea0003800000 */
.L_x_8:
[----:B------:R-:W-:-:S07]  /*0bc0*/  FADD.FTZ R0, R0, R3 ;  /* 0x0000000300007221 */ /* 0x000fce0000010000 */
.L_x_16:
[----:B------:R-:W-:Y:S05]  /*0bd0*/  BSYNC.RECONVERGENT B1 ;  /* 0x0000000000017941 */ /* 0x000fea0003800200 */
.L_x_6:
[----:B------:R-:W-:-:S04]  /*0be0*/  IMAD.MOV.U32 R7, RZ, RZ, 0x0 ;  /* 0x00000000ff077424 */ /* 0x000fc800078e00ff */
[----:B0-----:R-:W-:Y:S05]  /*0bf0*/  RET.REL.NODEC R6 `(_Z11mandel_iteriPiii) ;  /* 0xfffffff406007950 */ /* 0x001fea0003c3ffff */
.L_x_17:
[----:B------:R-:W-:-:S00]  /*0c00*/  BRA `(.L_x_17) ;  /* 0xfffffffc00fc7947 */ /* 0x000fc0000383ffff */
[----:B------:R-:W-:-:S00]  /*0c10*/  NOP ;  /* 0x0000000000007918 */ /* 0x000fc00000000000 */
        /* <DEDUP_REMOVED lines=14> */
.L_x_18:


//--------------------- .nv.shared.reserved.0     --------------------------
	.section	.nv.shared.reserved.0,"aw",@nobits
	.weak		__nv_reservedSMEM_offset_0_alias
	.size		__nv_reservedSMEM_offset_0_alias, 0, 64
	.other		__nv_reservedSMEM_offset_0_alias,@"STO_CUDA_RESERVED_SHARED STV_DEFAULT"
__nv_reservedSMEM_offset_0_alias:
	.zero		0
	.zero		64


//--------------------- .nv.constant0._Z11mandel_iteriPiii --------------------------
	.section	.nv.constant0._Z11mandel_iteriPiii,"a",@progbits
	.sectionflags	@""
	.align	4
.nv.constant0._Z11mandel_iteriPiii:
	.zero		920


//--------------------- SYMBOLS --------------------------

	.type		.nv.reservedSmem.offset0,@object
	.size		.nv.reservedSmem.offset0,0x4
